//
// Generated by NVIDIA NVVM Compiler
//
// Compiler Build ID: CL-36424714
// Cuda compilation tools, release 13.0, V13.0.88
// Based on NVVM 20.0.0
//

.version 9.0
.target sm_100
.address_size 64

	// .globl	_Z14stencil_kernelPKdPd
// _ZZ14stencil_kernelPKdPdE4tile has been demoted

.visible .entry _Z14stencil_kernelPKdPd(
	.param .u64 .ptr .align 1 _Z14stencil_kernelPKdPd_param_0,
	.param .u64 .ptr .align 1 _Z14stencil_kernelPKdPd_param_1
)
{
	.reg .pred 	%p<4>;
	.reg .b32 	%r<11>;
	.reg .b64 	%rd<11>;
	.reg .b64 	%fd<22>;
	// demoted variable
	.shared .align 8 .b8 _ZZ14stencil_kernelPKdPdE4tile[128];
	ld.param.u64 	%rd4, [_Z14stencil_kernelPKdPd_param_0];
	ld.param.u64 	%rd3, [_Z14stencil_kernelPKdPd_param_1];
	cvta.to.global.u64 	%rd1, %rd4;
	mov.u32 	%r3, %tid.x;
	mov.u32 	%r4, %ctaid.x;
	mov.u32 	%r5, %ntid.x;
	mad.lo.s32 	%r1, %r4, %r5, %r3;
	mul.wide.s32 	%rd5, %r1, 8;
	add.s64 	%rd2, %rd1, %rd5;
	ld.global.f64 	%fd1, [%rd2];
	shl.b32 	%r6, %r3, 3;
	mov.u32 	%r7, _ZZ14stencil_kernelPKdPdE4tile;
	add.s32 	%r2, %r7, %r6;
	st.shared.f64 	[%r2+32], %fd1;
	setp.gt.u32 	%p1, %r3, 3;
	@%p1 bra 	$L__BB0_4;
	setp.lt.s32 	%p2, %r1, 4;
	@%p2 bra 	$L__BB0_3;
	add.s32 	%r8, %r1, -4;
	mul.wide.u32 	%rd6, %r8, 8;
	add.s64 	%rd7, %rd1, %rd6;
	ld.global.f64 	%fd3, [%rd7];
	st.shared.f64 	[%r2], %fd3;
	bra.uni 	$L__BB0_4;
$L__BB0_3:
	ld.global.f64 	%fd2, [%rd2+64];
	st.shared.f64 	[%r2+96], %fd2;
$L__BB0_4:
	bar.sync 	0;
	and.b32  	%r9, %r1, -4;
	setp.ne.s32 	%p3, %r9, 4;
	@%p3 bra 	$L__BB0_6;
	ld.shared.f64 	%fd4, [%r2];
	add.f64 	%fd5, %fd4, 0d0000000000000000;
	ld.shared.f64 	%fd6, [%r2+8];
	add.f64 	%fd7, %fd5, %fd6;
	ld.shared.f64 	%fd8, [%r2+16];
	add.f64 	%fd9, %fd7, %fd8;
	ld.shared.f64 	%fd10, [%r2+24];
	add.f64 	%fd11, %fd9, %fd10;
	ld.shared.f64 	%fd12, [%r2+32];
	add.f64 	%fd13, %fd11, %fd12;
	ld.shared.f64 	%fd14, [%r2+40];
	add.f64 	%fd15, %fd13, %fd14;
	ld.shared.f64 	%fd16, [%r2+48];
	add.f64 	%fd17, %fd15, %fd16;
	ld.shared.f64 	%fd18, [%r2+56];
	add.f64 	%fd19, %fd17, %fd18;
	ld.shared.f64 	%fd20, [%r2+64];
	add.f64 	%fd21, %fd19, %fd20;
	add.s32 	%r10, %r1, -4;
	cvta.to.global.u64 	%rd8, %rd3;
	mul.wide.u32 	%rd9, %r10, 8;
	add.s64 	%rd10, %rd8, %rd9;
	st.global.f64 	[%rd10], %fd21;
$L__BB0_6:
	ret;

}


// ===== COMPILED SASS (sm_100) =====

	.target	sm_100

	.elftype	@"ET_EXEC"


//--------------------- .note.nv.tkinfo           --------------------------
	.section	.note.nv.tkinfo,"",@"SHT_NOTE"
	.sectionflags	@"SHF_NOTE_NV_TKINFO"
	.tkinfo
        /*0018*/ 	.word	0x00000002
        /*0030*/ 	.string	""
        /*0030*/ 	.string	"ptxas"
        /*0030*/ 	.string	"Cuda compilation tools, release 13.0, V13.0.88"
        /*0030*/ 	.string	"Build cuda_13.0.r13.0/compiler.36424714_0"
        /*0030*/ 	.string	"-arch sm_100 -m 64 "



//--------------------- .note.nv.cuinfo           --------------------------
	.section	.note.nv.cuinfo,"",@"SHT_NOTE"
	.sectionflags	@"SHF_NOTE_NV_CUINFO"
        /*0018*/ 	.short	0x0002
        /*001a*/ 	.short	0x0064
        /*001c*/ 	.short	0x0082
	.zero		2


//--------------------- .nv.info                  --------------------------
	.section	.nv.info,"",@"SHT_CUDA_INFO"
	.align	4


	//----- nvinfo : EIATTR_REGCOUNT
	.align		4
        /*0000*/ 	.byte	0x04, 0x2f
        /*0002*/ 	.short	(.L_1 - .L_0)
	.align		4
.L_0:
        /*0004*/ 	.word	index@(_Z14stencil_kernelPKdPd)
        /*0008*/ 	.word	0x00000012


	//----- nvinfo : EIATTR_FRAME_SIZE
	.align		4
.L_1:
        /*000c*/ 	.byte	0x04, 0x11
        /*000e*/ 	.short	(.L_3 - .L_2)
	.align		4
.L_2:
        /*0010*/ 	.word	index@(_Z14stencil_kernelPKdPd)
        /*0014*/ 	.word	0x00000000


	//----- nvinfo : EIATTR_MIN_STACK_SIZE
	.align		4
.L_3:
        /*0018*/ 	.byte	0x04, 0x12
        /*001a*/ 	.short	(.L_5 - .L_4)
	.align		4
.L_4:
        /*001c*/ 	.word	index@(_Z14stencil_kernelPKdPd)
        /*0020*/ 	.word	0x00000000
.L_5:


//--------------------- .nv.compat                --------------------------
	.section	.nv.compat,"",@"SHT_CUDA_COMPAT_INFO"
	.align	4
        /*0000*/ 	.byte	0x02, 0x09, 0x00, 0x00, 0x02, 0x02, 0x01, 0x00, 0x02, 0x05, 0x05, 0x00, 0x03, 0x07, 0x01, 0x01
        /*0010*/ 	.byte	0x02, 0x03, 0x00, 0x00, 0x02, 0x06, 0x01, 0x00, 0x04, 0x0b, 0x08, 0x00, 0x01, 0x00, 0x00, 0x00
        /*0020*/ 	.byte	0x00, 0x00, 0x00, 0x00


//--------------------- .nv.info._Z14stencil_kernelPKdPd --------------------------
	.section	.nv.info._Z14stencil_kernelPKdPd,"",@"SHT_CUDA_INFO"
	.sectionflags	@""
	.align	4


	//----- nvinfo : EIATTR_CUDA_API_VERSION
	.align		4
        /*0000*/ 	.byte	0x04, 0x37
        /*0002*/ 	.short	(.L_7 - .L_6)
.L_6:
        /*0004*/ 	.word	0x00000082


	//----- nvinfo : EIATTR_KPARAM_INFO
	.align		4
.L_7:
        /*0008*/ 	.byte	0x04, 0x17
        /*000a*/ 	.short	(.L_9 - .L_8)
.L_8:
        /*000c*/ 	.word	0x00000000
        /*0010*/ 	.short	0x0001
        /*0012*/ 	.short	0x0008
        /*0014*/ 	.byte	0x00, 0xf5, 0x21, 0x00


	//----- nvinfo : EIATTR_KPARAM_INFO
	.align		4
.L_9:
        /*0018*/ 	.byte	0x04, 0x17
        /*001a*/ 	.short	(.L_11 - .L_10)
.L_10:
        /*001c*/ 	.word	0x00000000
        /*0020*/ 	.short	0x0000
        /*0022*/ 	.short	0x0000
        /*0024*/ 	.byte	0x00, 0xf5, 0x21, 0x00


	//----- nvinfo : EIATTR_SPARSE_MMA_MASK
	.align		4
.L_11:
        /*0028*/ 	.byte	0x03, 0x50
        /*002a*/ 	.short	0x0000


	//----- nvinfo : EIATTR_MAXREG_COUNT
	.align		4
        /*002c*/ 	.byte	0x03, 0x1b
        /*002e*/ 	.short	0x00ff


	//----- nvinfo : EIATTR_NUM_BARRIERS
	.align		4
        /*0030*/ 	.byte	0x02, 0x4c
        /*0032*/ 	.byte	0x01
	.zero		1


	//----- nvinfo : EIATTR_MERCURY_ISA_VERSION
	.align		4
        /*0034*/ 	.byte	0x03, 0x5f
        /*0036*/ 	.short	0x0101


	//----- nvinfo : EIATTR_VRC_CTA_INIT_COUNT
	.align		4
        /*0038*/ 	.byte	0x02, 0x4a
	.zero		1
	.zero		1


	//----- nvinfo : EIATTR_EXIT_INSTR_OFFSETS
	.align		4
        /*003c*/ 	.byte	0x04, 0x1c
        /*003e*/ 	.short	(.L_13 - .L_12)


	//   ....[0]....
.L_12:
        /*0040*/ 	.word	0x000001c0


	//   ....[1]....
        /*0044*/ 	.word	0x00000330


	//----- nvinfo : EIATTR_CRS_STACK_SIZE
	.align		4
.L_13:
        /*0048*/ 	.byte	0x04, 0x1e
        /*004a*/ 	.short	(.L_15 - .L_14)
.L_14:
        /*004c*/ 	.word	0x00000000


	//----- nvinfo : EIATTR_CBANK_PARAM_SIZE
	.align		4
.L_15:
        /*0050*/ 	.byte	0x03, 0x19
        /*0052*/ 	.short	0x0010


	//----- nvinfo : EIATTR_PARAM_CBANK
	.align		4
        /*0054*/ 	.byte	0x04, 0x0a
        /*0056*/ 	.short	(.L_17 - .L_16)
	.align		4
.L_16:
        /*0058*/ 	.word	index@(.nv.constant0._Z14stencil_kernelPKdPd)
        /*005c*/ 	.short	0x0380
        /*005e*/ 	.short	0x0010


	//----- nvinfo : EIATTR_SW_WAR
	.align		4
.L_17:
        /*0060*/ 	.byte	0x04, 0x36
        /*0062*/ 	.short	(.L_19 - .L_18)
.L_18:
        /*0064*/ 	.word	0x00000008
.L_19:


//--------------------- .nv.callgraph             --------------------------
	.section	.nv.callgraph,"",@"SHT_CUDA_CALLGRAPH"
	.align	4
	.sectionentsize	8
	.align		4
        /*0000*/ 	.word	0x00000000
	.align		4
        /*0004*/ 	.word	0xffffffff
	.align		4
        /*0008*/ 	.word	0x00000000
	.align		4
        /*000c*/ 	.word	0xfffffffe
	.align		4
        /*0010*/ 	.word	0x00000000
	.align		4
        /*0014*/ 	.word	0xfffffffd
	.align		4
        /*0018*/ 	.word	0x00000000
	.align		4
        /*001c*/ 	.word	0xfffffffc


//--------------------- .text._Z14stencil_kernelPKdPd --------------------------
	.section	.text._Z14stencil_kernelPKdPd,"ax",@progbits
	.align	128
        .global         _Z14stencil_kernelPKdPd
        .type           _Z14stencil_kernelPKdPd,@function
        .size           _Z14stencil_kernelPKdPd,(.L_x_3 - _Z14stencil_kernelPKdPd)
        .other          _Z14stencil_kernelPKdPd,@"STO_CUDA_ENTRY STV_DEFAULT"
_Z14stencil_kernelPKdPd:
.text._Z14stencil_kernelPKdPd:
[----:B------:R-:W-:Y:S01]  /*0000*/  LDC R1, c[0x0][0x37c] ;  /* 0x0000df00ff017b82 */ /* 0x000fe20000000800 */
[----:B------:R-:W0:Y:S07]  /*0010*/  S2R R10, SR_TID.X ;  /* 0x00000000000a7919 */ /* 0x000e2e0000002100 */
[----:B------:R-:W0:Y:S01]  /*0020*/  S2UR UR4, SR_CTAID.X ;  /* 0x00000000000479c3 */ /* 0x000e220000002500 */
[----:B------:R-:W1:Y:S07]  /*0030*/  LDCU.64 UR6, c[0x0][0x358] ;  /* 0x00006b00ff0677ac */ /* 0x000e6e0008000a00 */
[----:B------:R-:W0:Y:S08]  /*0040*/  LDC R3, c[0x0][0x360] ;  /* 0x0000d800ff037b82 */ /* 0x000e300000000800 */
[----:B------:R-:W2:Y:S01]  /*0050*/  LDC.64 R8, c[0x0][0x380] ;  /* 0x0000e000ff087b82 */ /* 0x000ea20000000a00 */
[----:B0-----:R-:W-:-:S04]  /*0060*/  IMAD R0, R3, UR4, R10 ;  /* 0x0000000403007c24 */ /* 0x001fc8000f8e020a */
[----:B--2---:R-:W-:-:S05]  /*0070*/  IMAD.WIDE R4, R0, 0x8, R8 ;  /* 0x0000000800047825 */ /* 0x004fca00078e0208 */
[----:B-1----:R-:W2:Y:S01]  /*0080*/  LDG.E.64 R6, desc[UR6][R4.64] ;  /* 0x0000000604067981 */ /* 0x002ea2000c1e1b00 */
[----:B------:R-:W0:Y:S01]  /*0090*/  S2UR UR5, SR_CgaCtaId ;  /* 0x00000000000579c3 */ /* 0x000e220000008800 */
[----:B------:R-:W-:Y:S01]  /*00a0*/  UMOV UR4, 0x400 ;  /* 0x0000040000047882 */ /* 0x000fe20000000000 */
[----:B------:R-:W-:Y:S01]  /*00b0*/  ISETP.GT.U32.AND P1, PT, R10, 0x3, PT ;  /* 0x000000030a00780c */ /* 0x000fe20003f24070 */
[----:B------:R-:W-:Y:S01]  /*00c0*/  BSSY.RECONVERGENT B0, `(.L_x_0) ;  /* 0x000000e000007945 */ /* 0x000fe20003800200 */
[----:B------:R-:W-:-:S04]  /*00d0*/  LOP3.LUT R3, R0, 0xfffffffc, RZ, 0xc0, !PT ;  /* 0xfffffffc00037812 */ /* 0x000fc800078ec0ff */
[----:B------:R-:W-:Y:S01]  /*00e0*/  ISETP.NE.AND P0, PT, R3, 0x4, PT ;  /* 0x000000040300780c */ /* 0x000fe20003f05270 */
[----:B0-----:R-:W-:-:S06]  /*00f0*/  ULEA UR4, UR5, UR4, 0x18 ;  /* 0x0000000405047291 */ /* 0x001fcc000f8ec0ff */
[----:B------:R-:W-:-:S05]  /*0100*/  LEA R2, R10, UR4, 0x3 ;  /* 0x000000040a027c11 */ /* 0x000fca000f8e18ff */
[----:B--2---:R0:W-:Y:S01]  /*0110*/  STS.64 [R2+0x20], R6 ;  /* 0x0000200602007388 */ /* 0x0041e20000000a00 */
[----:B------:R-:W-:Y:S05]  /*0120*/  @P1 BRA `(.L_x_1) ;  /* 0x00000000001c1947 */ /* 0x000fea0003800000 */
[----:B------:R-:W-:-:S13]  /*0130*/  ISETP.GE.AND P1, PT, R0, 0x4, PT ;  /* 0x000000040000780c */ /* 0x000fda0003f26270 */
[----:B0-----:R-:W-:Y:S01]  /*0140*/  @P1 VIADD R7, R0, 0xfffffffc ;  /* 0xfffffffc00071836 */ /* 0x001fe20000000000 */
[----:B------:R-:W2:Y:S03]  /*0150*/  @!P1 LDG.E.64 R4, desc[UR6][R4.64+0x40] ;  /* 0x0000400604049981 */ /* 0x000ea6000c1e1b00 */
[----:B------:R-:W-:-:S06]  /*0160*/  @P1 IMAD.WIDE.U32 R6, R7, 0x8, R8 ;  /* 0x0000000807061825 */ /* 0x000fcc00078e0008 */
[----:B------:R-:W3:Y:S04]  /*0170*/  @P1 LDG.E.64 R6, desc[UR6][R6.64] ;  /* 0x0000000606061981 */ /* 0x000ee8000c1e1b00 */
[----:B--2---:R1:W-:Y:S04]  /*0180*/  @!P1 STS.64 [R2+0x60], R4 ;  /* 0x0000600402009388 */ /* 0x0043e80000000a00 */
[----:B---3--:R1:W-:Y:S02]  /*0190*/  @P1 STS.64 [R2], R6 ;  /* 0x0000000602001388 */ /* 0x0083e40000000a00 */
.L_x_1:
[----:B------:R-:W-:Y:S05]  /*01a0*/  BSYNC.RECONVERGENT B0 ;  /* 0x0000000000007941 */ /* 0x000fea0003800200 */
.L_x_0:
[----:B------:R-:W-:Y:S06]  /*01b0*/  BAR.SYNC.DEFER_BLOCKING 0x0 ;  /* 0x0000000000007b1d */ /* 0x000fec0000010000 */
[----:B------:R-:W-:Y:S05]  /*01c0*/  @P0 EXIT ;  /* 0x000000000000094d */ /* 0x000fea0003800000 */
[----:B-1----:R-:W1:Y:S01]  /*01d0*/  LDS.64 R4, [R2] ;  /* 0x0000000002047984 */ /* 0x002e620000000a00 */
[----:B------:R-:W-:-:S03]  /*01e0*/  IADD3 R3, PT, PT, R0, -0x4, RZ ;  /* 0xfffffffc00037810 */ /* 0x000fc60007ffe0ff */
[----:B------:R-:W2:Y:S04]  /*01f0*/  LDS.64 R10, [R2+0x8] ;  /* 0x00000800020a7984 */ /* 0x000ea80000000a00 */
[----:B------:R-:W3:Y:S04]  /*0200*/  LDS.64 R12, [R2+0x10] ;  /* 0x00001000020c7984 */ /* 0x000ee80000000a00 */
[----:B------:R-:W4:Y:S04]  /*0210*/  LDS.64 R14, [R2+0x18] ;  /* 0x00001800020e7984 */ /* 0x000f280000000a00 */
[----:B0-----:R-:W0:Y:S01]  /*0220*/  LDS.64 R6, [R2+0x20] ;  /* 0x0000200002067984 */ /* 0x001e220000000a00 */
[----:B-1----:R-:W-:-:S03]  /*0230*/  DADD R8, RZ, R4 ;  /* 0x00000000ff087229 */ /* 0x002fc60000000004 */
[----:B------:R-:W1:Y:S05]  /*0240*/  LDS.64 R4, [R2+0x28] ;  /* 0x0000280002047984 */ /* 0x000e6a0000000a00 */
[----:B--2---:R-:W-:Y:S02]  /*0250*/  DADD R10, R8, R10 ;  /* 0x00000000080a7229 */ /* 0x004fe4000000000a */
[----:B------:R-:W2:Y:S06]  /*0260*/  LDS.64 R8, [R2+0x30] ;  /* 0x0000300002087984 */ /* 0x000eac0000000a00 */
[----:B---3--:R-:W-:Y:S01]  /*0270*/  DADD R10, R10, R12 ;  /* 0x000000000a0a7229 */ /* 0x008fe2000000000c */
[----:B------:R-:W3:Y:S07]  /*0280*/  LDS.64 R12, [R2+0x38] ;  /* 0x00003800020c7984 */ /* 0x000eee0000000a00 */
[----:B----4-:R-:W-:Y:S01]  /*0290*/  DADD R10, R10, R14 ;  /* 0x000000000a0a7229 */ /* 0x010fe2000000000e */
[----:B------:R-:W4:Y:S07]  /*02a0*/  LDS.64 R14, [R2+0x40] ;  /* 0x00004000020e7984 */ /* 0x000f2e0000000a00 */
[----:B0-----:R-:W-:-:S08]  /*02b0*/  DADD R6, R10, R6 ;  /* 0x000000000a067229 */ /* 0x001fd00000000006 */
[----:B-1----:R-:W-:Y:S02]  /*02c0*/  DADD R4, R6, R4 ;  /* 0x0000000006047229 */ /* 0x002fe40000000004 */
[----:B------:R-:W0:Y:S06]  /*02d0*/  LDC.64 R6, c[0x0][0x388] ;  /* 0x0000e200ff067b82 */ /* 0x000e2c0000000a00 */
[----:B--2---:R-:W-:-:S08]  /*02e0*/  DADD R4, R4, R8 ;  /* 0x0000000004047229 */ /* 0x004fd00000000008 */
[----:B---3--:R-:W-:-:S08]  /*02f0*/  DADD R4, R4, R12 ;  /* 0x0000000004047229 */ /* 0x008fd0000000000c */
[----:B----4-:R-:W-:Y:S01]  /*0300*/  DADD R4, R4, R14 ;  /* 0x0000000004047229 */ /* 0x010fe2000000000e */
[----:B0-----:R-:W-:-:S06]  /*0310*/  IMAD.WIDE.U32 R6, R3, 0x8, R6 ;  /* 0x0000000803067825 */ /* 0x001fcc00078e0006 */
[----:B------:R-:W-:Y:S01]  /*0320*/  STG.E.64 desc[UR6][R6.64], R4 ;  /* 0x0000000406007986 */ /* 0x000fe2000c101b06 */
[----:B------:R-:W-:Y:S05]  /*0330*/  EXIT ;  /* 0x000000000000794d */ /* 0x000fea0003800000 */
.L_x_2:
[----:B------:R-:W-:-:S00]  /*0340*/  BRA `(.L_x_2) ;  /* 0xfffffffc00fc7947 */ /* 0x000fc0000383ffff */
[----:B------:R-:W-:-:S00]  /*0350*/  NOP ;  /* 0x0000000000007918 */ /* 0x000fc00000000000 */
        /* <DEDUP_REMOVED lines=10> */
.L_x_3:


//--------------------- .nv.shared._Z14stencil_kernelPKdPd --------------------------
	.section	.nv.shared._Z14stencil_kernelPKdPd,"aw",@nobits
	.sectionflags	@""
	.align	8
.nv.shared._Z14stencil_kernelPKdPd:
	.zero		1152


//--------------------- .nv.shared.reserved.0     --------------------------
	.section	.nv.shared.reserved.0,"aw",@nobits
	.weak		__nv_reservedSMEM_offset_0_alias
	.size		__nv_reservedSMEM_offset_0_alias, 0, 64
	.other		__nv_reservedSMEM_offset_0_alias,@"STO_CUDA_RESERVED_SHARED STV_DEFAULT"
__nv_reservedSMEM_offset_0_alias:
	.zero		0
	.zero		64


//--------------------- .nv.constant0._Z14stencil_kernelPKdPd --------------------------
	.section	.nv.constant0._Z14stencil_kernelPKdPd,"a",@progbits
	.sectionflags	@""
	.align	4
.nv.constant0._Z14stencil_kernelPKdPd:
	.zero		912


//--------------------- SYMBOLS --------------------------

	.type		.nv.reservedSmem.offset0,@object
	.size		.nv.reservedSmem.offset0,0x4
	.type		.nv.reservedSmem.cap,@object
	.size		.nv.reservedSmem.cap,0x4
